//
// Generated by NVIDIA NVVM Compiler
//
// Compiler Build ID: CL-36424714
// Cuda compilation tools, release 13.0, V13.0.88
// Based on NVVM 20.0.0
//

.version 9.0
.target sm_100
.address_size 64

	// .globl	_Z9maxReducePi

.visible .entry _Z9maxReducePi(
	.param .u64 .ptr .align 1 _Z9maxReducePi_param_0
)
{
	.reg .pred 	%p<4>;
	.reg .b32 	%r<12>;
	.reg .b64 	%rd<7>;

	ld.param.u64 	%rd2, [_Z9maxReducePi_param_0];
	mov.u32 	%r11, %ntid.x;
	mov.u32 	%r2, %tid.x;
	setp.lt.u32 	%p1, %r11, 2;
	@%p1 bra 	$L__BB0_5;
	cvta.to.global.u64 	%rd3, %rd2;
	mov.u32 	%r5, %ctaid.x;
	mad.lo.s32 	%r6, %r5, %r11, %r2;
	mul.wide.s32 	%rd4, %r6, 4;
	add.s64 	%rd1, %rd3, %rd4;
$L__BB0_2:
	shr.u32 	%r4, %r11, 1;
	setp.ge.u32 	%p2, %r2, %r4;
	@%p2 bra 	$L__BB0_4;
	ld.global.u32 	%r7, [%rd1];
	shl.b32 	%r8, %r4, 2;
	cvt.u64.u32 	%rd5, %r8;
	add.s64 	%rd6, %rd1, %rd5;
	ld.global.u32 	%r9, [%rd6];
	max.s32 	%r10, %r7, %r9;
	st.global.u32 	[%rd1], %r10;
$L__BB0_4:
	bar.sync 	0;
	setp.gt.u32 	%p3, %r11, 3;
	mov.u32 	%r11, %r4;
	@%p3 bra 	$L__BB0_2;
$L__BB0_5:
	ret;

}
	// .globl	_Z25findMaxKernelAcrossBlocksPi
.visible .entry _Z25findMaxKernelAcrossBlocksPi(
	.param .u64 .ptr .align 1 _Z25findMaxKernelAcrossBlocksPi_param_0
)
{
	.reg .b32 	%r<32>;
	.reg .b64 	%rd<3>;

	ld.param.u64 	%rd1, [_Z25findMaxKernelAcrossBlocksPi_param_0];
	cvta.to.global.u64 	%rd2, %rd1;
	ld.global.u32 	%r1, [%rd2];
	ld.global.u32 	%r2, [%rd2+2048];
	max.s32 	%r3, %r1, %r2;
	ld.global.u32 	%r4, [%rd2+4096];
	max.s32 	%r5, %r3, %r4;
	ld.global.u32 	%r6, [%rd2+6144];
	max.s32 	%r7, %r5, %r6;
	ld.global.u32 	%r8, [%rd2+8192];
	max.s32 	%r9, %r7, %r8;
	ld.global.u32 	%r10, [%rd2+10240];
	max.s32 	%r11, %r9, %r10;
	ld.global.u32 	%r12, [%rd2+12288];
	max.s32 	%r13, %r11, %r12;
	ld.global.u32 	%r14, [%rd2+14336];
	max.s32 	%r15, %r13, %r14;
	ld.global.u32 	%r16, [%rd2+16384];
	max.s32 	%r17, %r15, %r16;
	ld.global.u32 	%r18, [%rd2+18432];
	max.s32 	%r19, %r17, %r18;
	ld.global.u32 	%r20, [%rd2+20480];
	max.s32 	%r21, %r19, %r20;
	ld.global.u32 	%r22, [%rd2+22528];
	max.s32 	%r23, %r21, %r22;
	ld.global.u32 	%r24, [%rd2+24576];
	max.s32 	%r25, %r23, %r24;
	ld.global.u32 	%r26, [%rd2+26624];
	max.s32 	%r27, %r25, %r26;
	ld.global.u32 	%r28, [%rd2+28672];
	max.s32 	%r29, %r27, %r28;
	ld.global.u32 	%r30, [%rd2+30720];
	max.s32 	%r31, %r29, %r30;
	st.global.u32 	[%rd2], %r31;
	ret;

}


// ===== COMPILED SASS (sm_100) =====

	.target	sm_100

	.elftype	@"ET_EXEC"


//--------------------- .note.nv.tkinfo           --------------------------
	.section	.note.nv.tkinfo,"",@"SHT_NOTE"
	.sectionflags	@"SHF_NOTE_NV_TKINFO"
	.tkinfo
        /*0018*/ 	.word	0x00000002
        /*0030*/ 	.string	""
        /*0030*/ 	.string	"ptxas"
        /*0030*/ 	.string	"Cuda compilation tools, release 13.0, V13.0.88"
        /*0030*/ 	.string	"Build cuda_13.0.r13.0/compiler.36424714_0"
        /*0030*/ 	.string	"-arch sm_100 -m 64 "



//--------------------- .note.nv.cuinfo           --------------------------
	.section	.note.nv.cuinfo,"",@"SHT_NOTE"
	.sectionflags	@"SHF_NOTE_NV_CUINFO"
        /*0018*/ 	.short	0x0002
        /*001a*/ 	.short	0x0064
        /*001c*/ 	.short	0x0082
	.zero		2


//--------------------- .nv.info                  --------------------------
	.section	.nv.info,"",@"SHT_CUDA_INFO"
	.align	4


	//----- nvinfo : EIATTR_REGCOUNT
	.align		4
        /*0000*/ 	.byte	0x04, 0x2f
        /*0002*/ 	.short	(.L_1 - .L_0)
	.align		4
.L_0:
        /*0004*/ 	.word	index@(_Z9maxReducePi)
        /*0008*/ 	.word	0x0000000c


	//----- nvinfo : EIATTR_FRAME_SIZE
	.align		4
.L_1:
        /*000c*/ 	.byte	0x04, 0x11
        /*000e*/ 	.short	(.L_3 - .L_2)
	.align		4
.L_2:
        /*0010*/ 	.word	index@(_Z9maxReducePi)
        /*0014*/ 	.word	0x00000000


	//----- nvinfo : EIATTR_REGCOUNT
	.align		4
.L_3:
        /*0018*/ 	.byte	0x04, 0x2f
        /*001a*/ 	.short	(.L_5 - .L_4)
	.align		4
.L_4:
        /*001c*/ 	.word	index@(_Z25findMaxKernelAcrossBlocksPi)
        /*0020*/ 	.word	0x00000016


	//----- nvinfo : EIATTR_FRAME_SIZE
	.align		4
.L_5:
        /*0024*/ 	.byte	0x04, 0x11
        /*0026*/ 	.short	(.L_7 - .L_6)
	.align		4
.L_6:
        /*0028*/ 	.word	index@(_Z25findMaxKernelAcrossBlocksPi)
        /*002c*/ 	.word	0x00000000


	//----- nvinfo : EIATTR_MIN_STACK_SIZE
	.align		4
.L_7:
        /*0030*/ 	.byte	0x04, 0x12
        /*0032*/ 	.short	(.L_9 - .L_8)
	.align		4
.L_8:
        /*0034*/ 	.word	index@(_Z25findMaxKernelAcrossBlocksPi)
        /*0038*/ 	.word	0x00000000


	//----- nvinfo : EIATTR_MIN_STACK_SIZE
	.align		4
.L_9:
        /*003c*/ 	.byte	0x04, 0x12
        /*003e*/ 	.short	(.L_11 - .L_10)
	.align		4
.L_10:
        /*0040*/ 	.word	index@(_Z9maxReducePi)
        /*0044*/ 	.word	0x00000000
.L_11:


//--------------------- .nv.compat                --------------------------
	.section	.nv.compat,"",@"SHT_CUDA_COMPAT_INFO"
	.align	4
        /*0000*/ 	.byte	0x02, 0x09, 0x00, 0x00, 0x02, 0x02, 0x01, 0x00, 0x02, 0x05, 0x05, 0x00, 0x03, 0x07, 0x01, 0x01
        /*0010*/ 	.byte	0x02, 0x03, 0x00, 0x00, 0x02, 0x06, 0x01, 0x00, 0x04, 0x0b, 0x08, 0x00, 0x09, 0x00, 0x00, 0x00
        /*0020*/ 	.byte	0x00, 0x00, 0x00, 0x00


//--------------------- .nv.info._Z25findMaxKernelAcrossBlocksPi --------------------------
	.section	.nv.info._Z25findMaxKernelAcrossBlocksPi,"",@"SHT_CUDA_INFO"
	.sectionflags	@""
	.align	4


	//----- nvinfo : EIATTR_CUDA_API_VERSION
	.align		4
        /*0000*/ 	.byte	0x04, 0x37
        /*0002*/ 	.short	(.L_13 - .L_12)
.L_12:
        /*0004*/ 	.word	0x00000082


	//----- nvinfo : EIATTR_KPARAM_INFO
	.align		4
.L_13:
        /*0008*/ 	.byte	0x04, 0x17
        /*000a*/ 	.short	(.L_15 - .L_14)
.L_14:
        /*000c*/ 	.word	0x00000000
        /*0010*/ 	.short	0x0000
        /*0012*/ 	.short	0x0000
        /*0014*/ 	.byte	0x00, 0xf5, 0x21, 0x00


	//----- nvinfo : EIATTR_SPARSE_MMA_MASK
	.align		4
.L_15:
        /*0018*/ 	.byte	0x03, 0x50
        /*001a*/ 	.short	0x0000


	//----- nvinfo : EIATTR_MAXREG_COUNT
	.align		4
        /*001c*/ 	.byte	0x03, 0x1b
        /*001e*/ 	.short	0x00ff


	//----- nvinfo : EIATTR_MERCURY_ISA_VERSION
	.align		4
        /*0020*/ 	.byte	0x03, 0x5f
        /*0022*/ 	.short	0x0101


	//----- nvinfo : EIATTR_VRC_CTA_INIT_COUNT
	.align		4
        /*0024*/ 	.byte	0x02, 0x4a
	.zero		1
	.zero		1


	//----- nvinfo : EIATTR_EXIT_INSTR_OFFSETS
	.align		4
        /*0028*/ 	.byte	0x04, 0x1c
        /*002a*/ 	.short	(.L_17 - .L_16)


	//   ....[0]....
.L_16:
        /*002c*/ 	.word	0x000001c0


	//----- nvinfo : EIATTR_CBANK_PARAM_SIZE
	.align		4
.L_17:
        /*0030*/ 	.byte	0x03, 0x19
        /*0032*/ 	.short	0x0008


	//----- nvinfo : EIATTR_PARAM_CBANK
	.align		4
        /*0034*/ 	.byte	0x04, 0x0a
        /*0036*/ 	.short	(.L_19 - .L_18)
	.align		4
.L_18:
        /*0038*/ 	.word	index@(.nv.constant0._Z25findMaxKernelAcrossBlocksPi)
        /*003c*/ 	.short	0x0380
        /*003e*/ 	.short	0x0008


	//----- nvinfo : EIATTR_SW_WAR
	.align		4
.L_19:
        /*0040*/ 	.byte	0x04, 0x36
        /*0042*/ 	.short	(.L_21 - .L_20)
.L_20:
        /*0044*/ 	.word	0x00000008
.L_21:


//--------------------- .nv.info._Z9maxReducePi   --------------------------
	.section	.nv.info._Z9maxReducePi,"",@"SHT_CUDA_INFO"
	.sectionflags	@""
	.align	4


	//----- nvinfo : EIATTR_CUDA_API_VERSION
	.align		4
        /*0000*/ 	.byte	0x04, 0x37
        /*0002*/ 	.short	(.L_23 - .L_22)
.L_22:
        /*0004*/ 	.word	0x00000082


	//----- nvinfo : EIATTR_KPARAM_INFO
	.align		4
.L_23:
        /*0008*/ 	.byte	0x04, 0x17
        /*000a*/ 	.short	(.L_25 - .L_24)
.L_24:
        /*000c*/ 	.word	0x00000000
        /*0010*/ 	.short	0x0000
        /*0012*/ 	.short	0x0000
        /*0014*/ 	.byte	0x00, 0xf5, 0x21, 0x00


	//----- nvinfo : EIATTR_SPARSE_MMA_MASK
	.align		4
.L_25:
        /*0018*/ 	.byte	0x03, 0x50
        /*001a*/ 	.short	0x0000


	//----- nvinfo : EIATTR_MAXREG_COUNT
	.align		4
        /*001c*/ 	.byte	0x03, 0x1b
        /*001e*/ 	.short	0x00ff


	//----- nvinfo : EIATTR_NUM_BARRIERS
	.align		4
        /*0020*/ 	.byte	0x02, 0x4c
        /*0022*/ 	.byte	0x01
	.zero		1


	//----- nvinfo : EIATTR_MERCURY_ISA_VERSION
	.align		4
        /*0024*/ 	.byte	0x03, 0x5f
        /*0026*/ 	.short	0x0101


	//----- nvinfo : EIATTR_VRC_CTA_INIT_COUNT
	.align		4
        /*0028*/ 	.byte	0x02, 0x4a
	.zero		1
	.zero		1


	//----- nvinfo : EIATTR_EXIT_INSTR_OFFSETS
	.align		4
        /*002c*/ 	.byte	0x04, 0x1c
        /*002e*/ 	.short	(.L_27 - .L_26)


	//   ....[0]....
.L_26:
        /*0030*/ 	.word	0x00000030


	//   ....[1]....
        /*0034*/ 	.word	0x00000190


	//----- nvinfo : EIATTR_CRS_STACK_SIZE
	.align		4
.L_27:
        /*0038*/ 	.byte	0x04, 0x1e
        /*003a*/ 	.short	(.L_29 - .L_28)
.L_28:
        /*003c*/ 	.word	0x00000000


	//----- nvinfo : EIATTR_CBANK_PARAM_SIZE
	.align		4
.L_29:
        /*0040*/ 	.byte	0x03, 0x19
        /*0042*/ 	.short	0x0008


	//----- nvinfo : EIATTR_PARAM_CBANK
	.align		4
        /*0044*/ 	.byte	0x04, 0x0a
        /*0046*/ 	.short	(.L_31 - .L_30)
	.align		4
.L_30:
        /*0048*/ 	.word	index@(.nv.constant0._Z9maxReducePi)
        /*004c*/ 	.short	0x0380
        /*004e*/ 	.short	0x0008


	//----- nvinfo : EIATTR_SW_WAR
	.align		4
.L_31:
        /*0050*/ 	.byte	0x04, 0x36
        /*0052*/ 	.short	(.L_33 - .L_32)
.L_32:
        /*0054*/ 	.word	0x00000008
.L_33:


//--------------------- .nv.callgraph             --------------------------
	.section	.nv.callgraph,"",@"SHT_CUDA_CALLGRAPH"
	.align	4
	.sectionentsize	8
	.align		4
        /*0000*/ 	.word	0x00000000
	.align		4
        /*0004*/ 	.word	0xffffffff
	.align		4
        /*0008*/ 	.word	0x00000000
	.align		4
        /*000c*/ 	.word	0xfffffffe
	.align		4
        /*0010*/ 	.word	0x00000000
	.align		4
        /*0014*/ 	.word	0xfffffffd
	.align		4
        /*0018*/ 	.word	0x00000000
	.align		4
        /*001c*/ 	.word	0xfffffffc


//--------------------- .text._Z25findMaxKernelAcrossBlocksPi --------------------------
	.section	.text._Z25findMaxKernelAcrossBlocksPi,"ax",@progbits
	.align	128
        .global         _Z25findMaxKernelAcrossBlocksPi
        .type           _Z25findMaxKernelAcrossBlocksPi,@function
        .size           _Z25findMaxKernelAcrossBlocksPi,(.L_x_5 - _Z25findMaxKernelAcrossBlocksPi)
        .other          _Z25findMaxKernelAcrossBlocksPi,@"STO_CUDA_ENTRY STV_DEFAULT"
_Z25findMaxKernelAcrossBlocksPi:
.text._Z25findMaxKernelAcrossBlocksPi:
[----:B------:R-:W-:Y:S08]  /*0000*/  LDC R1, c[0x0][0x37c] ;  /* 0x0000df00ff017b82 */ /* 0x000ff00000000800 */
[----:B------:R-:W0:Y:S01]  /*0010*/  LDC.64 R2, c[0x0][0x380] ;  /* 0x0000e000ff027b82 */ /* 0x000e220000000a00 */
[----:B------:R-:W0:Y:S02]  /*0020*/  LDCU.64 UR4, c[0x0][0x358] ;  /* 0x00006b00ff0477ac */ /* 0x000e240008000a00 */
[----:B0-----:R-:W2:Y:S04]  /*0030*/  LDG.E R0, desc[UR4][R2.64] ;  /* 0x0000000402007981 */ /* 0x001ea8000c1e1900 */
[----:B------:R-:W2:Y:S04]  /*0040*/  LDG.E R5, desc[UR4][R2.64+0x800] ;  /* 0x0008000402057981 */ /* 0x000ea8000c1e1900 */
[----:B------:R-:W2:Y:S04]  /*0050*/  LDG.E R4, desc[UR4][R2.64+0x1000] ;  /* 0x0010000402047981 */ /* 0x000ea8000c1e1900 */
[----:B------:R-:W3:Y:S04]  /*0060*/  LDG.E R7, desc[UR4][R2.64+0x1800] ;  /* 0x0018000402077981 */ /* 0x000ee8000c1e1900 */
[----:B------:R-:W3:Y:S04]  /*0070*/  LDG.E R6, desc[UR4][R2.64+0x2000] ;  /* 0x0020000402067981 */ /* 0x000ee8000c1e1900 */
[----:B------:R-:W4:Y:S04]  /*0080*/  LDG.E R9, desc[UR4][R2.64+0x2800] ;  /* 0x0028000402097981 */ /* 0x000f28000c1e1900 */
[----:B------:R-:W4:Y:S04]  /*0090*/  LDG.E R8, desc[UR4][R2.64+0x3000] ;  /* 0x0030000402087981 */ /* 0x000f28000c1e1900 */
[----:B------:R-:W5:Y:S04]  /*00a0*/  LDG.E R11, desc[UR4][R2.64+0x3800] ;  /* 0x00380004020b7981 */ /* 0x000f68000c1e1900 */
[----:B------:R-:W5:Y:S04]  /*00b0*/  LDG.E R10, desc[UR4][R2.64+0x4000] ;  /* 0x00400004020a7981 */ /* 0x000f68000c1e1900 */
[----:B------:R-:W5:Y:S04]  /*00c0*/  LDG.E R13, desc[UR4][R2.64+0x4800] ;  /* 0x00480004020d7981 */ /* 0x000f68000c1e1900 */
[----:B------:R-:W5:Y:S04]  /*00d0*/  LDG.E R12, desc[UR4][R2.64+0x5000] ;  /* 0x00500004020c7981 */ /* 0x000f68000c1e1900 */
[----:B------:R-:W5:Y:S04]  /*00e0*/  LDG.E R15, desc[UR4][R2.64+0x5800] ;  /* 0x00580004020f7981 */ /* 0x000f68000c1e1900 */
[----:B------:R-:W5:Y:S04]  /*00f0*/  LDG.E R14, desc[UR4][R2.64+0x6000] ;  /* 0x00600004020e7981 */ /* 0x000f68000c1e1900 */
[----:B------:R-:W5:Y:S04]  /*0100*/  LDG.E R17, desc[UR4][R2.64+0x6800] ;  /* 0x0068000402117981 */ /* 0x000f68000c1e1900 */
[----:B------:R-:W5:Y:S04]  /*0110*/  LDG.E R16, desc[UR4][R2.64+0x7000] ;  /* 0x0070000402107981 */ /* 0x000f68000c1e1900 */
[----:B------:R-:W5:Y:S01]  /*0120*/  LDG.E R19, desc[UR4][R2.64+0x7800] ;  /* 0x0078000402137981 */ /* 0x000f62000c1e1900 */
[----:B--2---:R-:W-:-:S04]  /*0130*/  VIMNMX3 R0, R0, R5, R4, !PT ;  /* 0x000000050000720f */ /* 0x004fc80007800104 */
[----:B---3--:R-:W-:-:S04]  /*0140*/  VIMNMX3 R0, R0, R7, R6, !PT ;  /* 0x000000070000720f */ /* 0x008fc80007800106 */
[----:B----4-:R-:W-:-:S04]  /*0150*/  VIMNMX3 R0, R0, R9, R8, !PT ;  /* 0x000000090000720f */ /* 0x010fc80007800108 */
[----:B-----5:R-:W-:-:S04]  /*0160*/  VIMNMX3 R0, R0, R11, R10, !PT ;  /* 0x0000000b0000720f */ /* 0x020fc8000780010a */
[----:B------:R-:W-:-:S04]  /*0170*/  VIMNMX3 R0, R0, R13, R12, !PT ;  /* 0x0000000d0000720f */ /* 0x000fc8000780010c */
[----:B------:R-:W-:-:S04]  /*0180*/  VIMNMX3 R0, R0, R15, R14, !PT ;  /* 0x0000000f0000720f */ /* 0x000fc8000780010e */
[----:B------:R-:W-:-:S04]  /*0190*/  VIMNMX3 R0, R0, R17, R16, !PT ;  /* 0x000000110000720f */ /* 0x000fc80007800110 */
[----:B------:R-:W-:-:S05]  /*01a0*/  VIMNMX R19, PT, PT, R0, R19, !PT ;  /* 0x0000001300137248 */ /* 0x000fca0007fe0100 */
[----:B------:R-:W-:Y:S01]  /*01b0*/  STG.E desc[UR4][R2.64], R19 ;  /* 0x0000001302007986 */ /* 0x000fe2000c101904 */
[----:B------:R-:W-:Y:S05]  /*01c0*/  EXIT ;  /* 0x000000000000794d */ /* 0x000fea0003800000 */
.L_x_0:
[----:B------:R-:W-:-:S00]  /*01d0*/  BRA `(.L_x_0) ;  /* 0xfffffffc00fc7947 */ /* 0x000fc0000383ffff */
[----:B------:R-:W-:-:S00]  /*01e0*/  NOP ;  /* 0x0000000000007918 */ /* 0x000fc00000000000 */
        /* <DEDUP_REMOVED lines=9> */
.L_x_5:


//--------------------- .text._Z9maxReducePi      --------------------------
	.section	.text._Z9maxReducePi,"ax",@progbits
	.align	128
        .global         _Z9maxReducePi
        .type           _Z9maxReducePi,@function
        .size           _Z9maxReducePi,(.L_x_6 - _Z9maxReducePi)
        .other          _Z9maxReducePi,@"STO_CUDA_ENTRY STV_DEFAULT"
_Z9maxReducePi:
.text._Z9maxReducePi:
[----:B------:R-:W-:Y:S08]  /*0000*/  LDC R1, c[0x0][0x37c] ;  /* 0x0000df00ff017b82 */ /* 0x000ff00000000800 */
[----:B------:R-:W0:Y:S02]  /*0010*/  LDC R0, c[0x0][0x360] ;  /* 0x0000d800ff007b82 */ /* 0x000e240000000800 */
[----:B0-----:R-:W-:-:S13]  /*0020*/  ISETP.GE.U32.AND P0, PT, R0, 0x2, PT ;  /* 0x000000020000780c */ /* 0x001fda0003f06070 */
[----:B------:R-:W-:Y:S05]  /*0030*/  @!P0 EXIT ;  /* 0x000000000000894d */ /* 0x000fea0003800000 */
[----:B------:R-:W0:Y:S01]  /*0040*/  S2R R9, SR_TID.X ;  /* 0x0000000000097919 */ /* 0x000e220000002100 */
[----:B------:R-:W0:Y:S01]  /*0050*/  S2UR UR4, SR_CTAID.X ;  /* 0x00000000000479c3 */ /* 0x000e220000002500 */
[----:B------:R-:W1:Y:S07]  /*0060*/  LDCU.64 UR6, c[0x0][0x358] ;  /* 0x00006b00ff0677ac */ /* 0x000e6e0008000a00 */
[----:B------:R-:W2:Y:S01]  /*0070*/  LDC.64 R2, c[0x0][0x380] ;  /* 0x0000e000ff027b82 */ /* 0x000ea20000000a00 */
[----:B0-----:R-:W-:-:S04]  /*0080*/  IMAD R5, R0, UR4, R9 ;  /* 0x0000000400057c24 */ /* 0x001fc8000f8e0209 */
[----:B-12---:R-:W-:-:S07]  /*0090*/  IMAD.WIDE R4, R5, 0x4, R2 ;  /* 0x0000000405047825 */ /* 0x006fce00078e0202 */
.L_x_3:
[----:B------:R-:W-:Y:S01]  /*00a0*/  SHF.R.U32.HI R8, RZ, 0x1, R0 ;  /* 0x00000001ff087819 */ /* 0x000fe20000011600 */
[----:B------:R-:W-:Y:S03]  /*00b0*/  BSSY.RECONVERGENT B0, `(.L_x_1) ;  /* 0x0000009000007945 */ /* 0x000fe60003800200 */
[----:B------:R-:W-:-:S13]  /*00c0*/  ISETP.GE.U32.AND P0, PT, R9, R8, PT ;  /* 0x000000080900720c */ /* 0x000fda0003f06070 */
[----:B0-----:R-:W-:Y:S05]  /*00d0*/  @P0 BRA `(.L_x_2) ;  /* 0x0000000000180947 */ /* 0x001fea0003800000 */
[----:B------:R-:W-:Y:S01]  /*00e0*/  LEA R2, P0, R8, R4, 0x2 ;  /* 0x0000000408027211 */ /* 0x000fe200078010ff */
[----:B------:R-:W2:Y:S04]  /*00f0*/  LDG.E R6, desc[UR6][R4.64] ;  /* 0x0000000604067981 */ /* 0x000ea8000c1e1900 */
[----:B------:R-:W-:-:S06]  /*0100*/  IMAD.X R3, RZ, RZ, R5, P0 ;  /* 0x000000ffff037224 */ /* 0x000fcc00000e0605 */
[----:B------:R-:W2:Y:S02]  /*0110*/  LDG.E R3, desc[UR6][R2.64] ;  /* 0x0000000602037981 */ /* 0x000ea4000c1e1900 */
[----:B--2---:R-:W-:-:S05]  /*0120*/  VIMNMX R7, PT, PT, R6, R3, !PT ;  /* 0x0000000306077248 */ /* 0x004fca0007fe0100 */
[----:B------:R0:W-:Y:S02]  /*0130*/  STG.E desc[UR6][R4.64], R7 ;  /* 0x0000000704007986 */ /* 0x0001e4000c101906 */
.L_x_2:
[----:B------:R-:W-:Y:S05]  /*0140*/  BSYNC.RECONVERGENT B0 ;  /* 0x0000000000007941 */ /* 0x000fea0003800200 */
.L_x_1:
[----:B------:R-:W-:Y:S01]  /*0150*/  BAR.SYNC.DEFER_BLOCKING 0x0 ;  /* 0x0000000000007b1d */ /* 0x000fe20000010000 */
[----:B------:R-:W-:Y:S01]  /*0160*/  ISETP.GT.U32.AND P0, PT, R0, 0x3, PT ;  /* 0x000000030000780c */ /* 0x000fe20003f04070 */
[----:B------:R-:W-:-:S12]  /*0170*/  IMAD.MOV.U32 R0, RZ, RZ, R8 ;  /* 0x000000ffff007224 */ /* 0x000fd800078e0008 */
[----:B------:R-:W-:Y:S05]  /*0180*/  @P0 BRA `(.L_x_3) ;  /* 0xfffffffc00c40947 */ /* 0x000fea000383ffff */
[----:B------:R-:W-:Y:S05]  /*0190*/  EXIT ;  /* 0x000000000000794d */ /* 0x000fea0003800000 */
.L_x_4:
        /* <DEDUP_REMOVED lines=14> */
.L_x_6:


//--------------------- .nv.shared.reserved.0     --------------------------
	.section	.nv.shared.reserved.0,"aw",@nobits
	.weak		__nv_reservedSMEM_offset_0_alias
	.size		__nv_reservedSMEM_offset_0_alias, 0, 64
	.other		__nv_reservedSMEM_offset_0_alias,@"STO_CUDA_RESERVED_SHARED STV_DEFAULT"
__nv_reservedSMEM_offset_0_alias:
	.zero		0
	.zero		64


//--------------------- .nv.constant0._Z25findMaxKernelAcrossBlocksPi --------------------------
	.section	.nv.constant0._Z25findMaxKernelAcrossBlocksPi,"a",@progbits
	.sectionflags	@""
	.align	4
.nv.constant0._Z25findMaxKernelAcrossBlocksPi:
	.zero		904


//--------------------- .nv.constant0._Z9maxReducePi --------------------------
	.section	.nv.constant0._Z9maxReducePi,"a",@progbits
	.sectionflags	@""
	.align	4
.nv.constant0._Z9maxReducePi:
	.zero		904


//--------------------- SYMBOLS --------------------------

	.type		.nv.reservedSmem.offset0,@object
	.size		.nv.reservedSmem.offset0,0x4
